	.headerflags	@"EF_CUDA_TEXMODE_UNIFIED EF_CUDA_64BIT_ADDRESS EF_CUDA_ACCELERATORS EF_CUDA_SM90 EF_CUDA_VIRTUAL_SM(EF_CUDA_SM90)"
	.elftype	@"ET_EXEC"


//--------------------- .nv.info                  --------------------------
	.section	.nv.info,"",@"SHT_CUDA_INFO"
	.align	4


	//----- nvinfo : EIATTR_REGCOUNT
	.align		4
        /*0000*/ 	.byte	0x04, 0x2f
        /*0002*/ 	.short	(.L_3 - .L_2)
	.align		4
.L_2:
        /*0004*/ 	.word	index@(triton_poi_fused__native_batch_norm_legit_no_training_relu_6)
        /*0008*/ 	.word	0x00000014


	//----- nvinfo : EIATTR_MIN_STACK_SIZE
	.align		4
.L_3:
        /*000c*/ 	.byte	0x04, 0x12
        /*000e*/ 	.short	(.L_5 - .L_4)
	.align		4
.L_4:
        /*0010*/ 	.word	index@(triton_poi_fused__native_batch_norm_legit_no_training_relu_6)
        /*0014*/ 	.word	0x00000000


	//----- nvinfo : EIATTR_FRAME_SIZE
	.align		4
.L_5:
        /*0018*/ 	.byte	0x04, 0x11
        /*001a*/ 	.short	(.L_7 - .L_6)
	.align		4
.L_6:
        /*001c*/ 	.word	index@(triton_poi_fused__native_batch_norm_legit_no_training_relu_6)
        /*0020*/ 	.word	0x00000000


	//----- nvinfo : EIATTR_MIN_STACK_SIZE
	.align		4
.L_7:
        /*0024*/ 	.byte	0x04, 0x12
        /*0026*/ 	.short	(.L_9 - .L_8)
	.align		4
.L_8:
        /*0028*/ 	.word	index@(triton_poi_fused__native_batch_norm_legit_no_training_relu_6)
        /*002c*/ 	.word	0x00000000
.L_9:


//--------------------- .nv.info.triton_poi_fused__native_batch_norm_legit_no_training_relu_6 --------------------------
	.section	.nv.info.triton_poi_fused__native_batch_norm_legit_no_training_relu_6,"",@"SHT_CUDA_INFO"
	.sectionflags	@""
	.align	4


	//----- nvinfo : EIATTR_CUDA_API_VERSION
	.align		4
        /*0000*/ 	.byte	0x04, 0x37
        /*0002*/ 	.short	(.L_11 - .L_10)
.L_10:
        /*0004*/ 	.word	0x0000007c


	//----- nvinfo : EIATTR_KPARAM_INFO
	.align		4
.L_11:
        /*0008*/ 	.byte	0x04, 0x17
        /*000a*/ 	.short	(.L_13 - .L_12)
.L_12:
        /*000c*/ 	.word	0x00000000
        /*0010*/ 	.short	0x0006
        /*0012*/ 	.short	0x0030
        /*0014*/ 	.byte	0x00, 0xf0, 0x11, 0x00


	//----- nvinfo : EIATTR_KPARAM_INFO
	.align		4
.L_13:
        /*0018*/ 	.byte	0x04, 0x17
        /*001a*/ 	.short	(.L_15 - .L_14)
.L_14:
        /*001c*/ 	.word	0x00000000
        /*0020*/ 	.short	0x0005
        /*0022*/ 	.short	0x0028
        /*0024*/ 	.byte	0x00, 0xf4, 0x21, 0x00


	//----- nvinfo : EIATTR_KPARAM_INFO
	.align		4
.L_15:
        /*0028*/ 	.byte	0x04, 0x17
        /*002a*/ 	.short	(.L_17 - .L_16)
.L_16:
        /*002c*/ 	.word	0x00000000
        /*0030*/ 	.short	0x0004
        /*0032*/ 	.short	0x0020
        /*0034*/ 	.byte	0x00, 0xf4, 0x21, 0x00


	//----- nvinfo : EIATTR_KPARAM_INFO
	.align		4
.L_17:
        /*0038*/ 	.byte	0x04, 0x17
        /*003a*/ 	.short	(.L_19 - .L_18)
.L_18:
        /*003c*/ 	.word	0x00000000
        /*0040*/ 	.short	0x0003
        /*0042*/ 	.short	0x0018
        /*0044*/ 	.byte	0x00, 0xf4, 0x21, 0x00


	//----- nvinfo : EIATTR_KPARAM_INFO
	.align		4
.L_19:
        /*0048*/ 	.byte	0x04, 0x17
        /*004a*/ 	.short	(.L_21 - .L_20)
.L_20:
        /*004c*/ 	.word	0x00000000
        /*0050*/ 	.short	0x0002
        /*0052*/ 	.short	0x0010
        /*0054*/ 	.byte	0x00, 0xf4, 0x21, 0x00


	//----- nvinfo : EIATTR_KPARAM_INFO
	.align		4
.L_21:
        /*0058*/ 	.byte	0x04, 0x17
        /*005a*/ 	.short	(.L_23 - .L_22)
.L_22:
        /*005c*/ 	.word	0x00000000
        /*0060*/ 	.short	0x0001
        /*0062*/ 	.short	0x0008
        /*0064*/ 	.byte	0x00, 0xf4, 0x21, 0x00


	//----- nvinfo : EIATTR_KPARAM_INFO
	.align		4
.L_23:
        /*0068*/ 	.byte	0x04, 0x17
        /*006a*/ 	.short	(.L_25 - .L_24)
.L_24:
        /*006c*/ 	.word	0x00000000
        /*0070*/ 	.short	0x0000
        /*0072*/ 	.short	0x0000
        /*0074*/ 	.byte	0x00, 0xf4, 0x21, 0x00


	//----- nvinfo : EIATTR_SPARSE_MMA_MASK
	.align		4
.L_25:
        /*0078*/ 	.byte	0x03, 0x50
        /*007a*/ 	.short	0x0000


	//----- nvinfo : EIATTR_MAXREG_COUNT
	.align		4
        /*007c*/ 	.byte	0x03, 0x1b
        /*007e*/ 	.short	0x00ff


	//----- nvinfo : EIATTR_EXIT_INSTR_OFFSETS
	.align		4
        /*0080*/ 	.byte	0x04, 0x1c
        /*0082*/ 	.short	(.L_27 - .L_26)


	//   ....[0]....
.L_26:
        /*0084*/ 	.word	0x000003d0


	//----- nvinfo : EIATTR_REQNTID
	.align		4
.L_27:
        /*0088*/ 	.byte	0x04, 0x10
        /*008a*/ 	.short	(.L_29 - .L_28)
.L_28:
        /*008c*/ 	.word	0x00000100
        /*0090*/ 	.word	0x00000001
        /*0094*/ 	.word	0x00000001


	//----- nvinfo : EIATTR_CBANK_PARAM_SIZE
	.align		4
.L_29:
        /*0098*/ 	.byte	0x03, 0x19
        /*009a*/ 	.short	0x0034


	//----- nvinfo : EIATTR_PARAM_CBANK
	.align		4
        /*009c*/ 	.byte	0x04, 0x0a
        /*009e*/ 	.short	(.L_31 - .L_30)
	.align		4
.L_30:
        /*00a0*/ 	.word	index@(.nv.constant0.triton_poi_fused__native_batch_norm_legit_no_training_relu_6)
        /*00a4*/ 	.short	0x0210
        /*00a6*/ 	.short	0x0034


	//----- nvinfo : EIATTR_SW_WAR
	.align		4
.L_31:
        /*00a8*/ 	.byte	0x04, 0x36
        /*00aa*/ 	.short	(.L_33 - .L_32)
.L_32:
        /*00ac*/ 	.word	0x00000008
.L_33:


//--------------------- .nv.callgraph             --------------------------
	.section	.nv.callgraph,"",@"SHT_CUDA_CALLGRAPH"
	.align	4
	.sectionentsize	8
	.align		4
        /*0000*/ 	.word	0x00000000
	.align		4
        /*0004*/ 	.word	0xffffffff
	.align		4
        /*0008*/ 	.word	0x00000000
	.align		4
        /*000c*/ 	.word	0xfffffffe
	.align		4
        /*0010*/ 	.word	0x00000000
	.align		4
        /*0014*/ 	.word	0xfffffffd
	.align		4
        /*0018*/ 	.word	0x00000000
	.align		4
        /*001c*/ 	.word	0xfffffffc


//--------------------- .nv.constant4             --------------------------
	.section	.nv.constant4,"a",@progbits
	.align	8
	.align		8
.nv.constant4:
        /*0000*/ 	.dword	_$_str
	.align		8
        /*0008*/ 	.dword	_$_str_$_2


//--------------------- .text.triton_poi_fused__native_batch_norm_legit_no_training_relu_6 --------------------------
	.section	.text.triton_poi_fused__native_batch_norm_legit_no_training_relu_6,"ax",@progbits
	.align	128
        .global         triton_poi_fused__native_batch_norm_legit_no_training_relu_6
        .type           triton_poi_fused__native_batch_norm_legit_no_training_relu_6,@function
        .size           triton_poi_fused__native_batch_norm_legit_no_training_relu_6,(.L_x_1 - triton_poi_fused__native_batch_norm_legit_no_training_relu_6)
        .other          triton_poi_fused__native_batch_norm_legit_no_training_relu_6,@"STO_CUDA_ENTRY STV_DEFAULT"
triton_poi_fused__native_batch_norm_legit_no_training_relu_6:
.text.triton_poi_fused__native_batch_norm_legit_no_training_relu_6:
[----:B------:R-:W-:Y:S01]  /*0000*/  LDC R1, c[0x0][0x28] ;  /* 0x00000a00ff017b82 */ /* 0x000fe20000000800 */
[----:B------:R-:W1:Y:S01]  /*0010*/  S2R R0, SR_TID.X ;  /* 0x0000000000007919 */ /* 0x000e620000002100 */
[----:B------:R-:W-:-:S06]  /*0020*/  HFMA2.MMA R2, -RZ, RZ, 0, 0 ;  /* 0x00000000ff027435 */ /* 0x000fcc00000001ff */
[----:B------:R-:W2:Y:S01]  /*0030*/  LDC.64 R4, c[0x0][0x220] ;  /* 0x00008800ff047b82 */ /* 0x000ea20000000a00 */
[----:B------:R-:W-:Y:S01]  /*0040*/  ULDC.64 UR4, c[0x0][0x208] ;  /* 0x0000820000047ab9 */ /* 0x000fe20000000a00 */
[----:B------:R-:W3:Y:S06]  /*0050*/  S2R R3, SR_CTAID.X ;  /* 0x0000000000037919 */ /* 0x000eec0000002500 */
[----:B------:R-:W4:Y:S08]  /*0060*/  LDC.64 R8, c[0x0][0x218] ;  /* 0x00008600ff087b82 */ /* 0x000f300000000a00 */
[----:B------:R-:W5:Y:S08]  /*0070*/  LDC.64 R10, c[0x0][0x228] ;  /* 0x00008a00ff0a7b82 */ /* 0x000f700000000a00 */
[----:B------:R-:W5:Y:S01]  /*0080*/  LDC.64 R12, c[0x0][0x230] ;  /* 0x00008c00ff0c7b82 */ /* 0x000f620000000a00 */
[----:B-1----:R-:W-:-:S04]  /*0090*/  SHF.L.U32 R0, R0, 0x1, RZ ;  /* 0x0000000100007819 */ /* 0x002fc800000006ff */
[----:B------:R-:W-:-:S04]  /*00a0*/  LOP3.LUT R0, R0, 0x1fe, RZ, 0xc0, !PT ;  /* 0x000001fe00007812 */ /* 0x000fc800078ec0ff */
[----:B---3--:R-:W-:-:S05]  /*00b0*/  LEA R3, R3, R0, 0x9 ;  /* 0x0000000003037211 */ /* 0x008fca00078e48ff */
[----:B------:R-:W-:-:S05]  /*00c0*/  IMAD.HI R0, R3, -0x6db6db6d, R2 ;  /* 0x9249249303007827 */ /* 0x000fca00078e0202 */
[----:B------:R-:W-:-:S04]  /*00d0*/  SHF.R.U32.HI R7, RZ, 0x1f, R0 ;  /* 0x0000001fff077819 */ /* 0x000fc80000011600 */
[----:B------:R-:W-:-:S05]  /*00e0*/  LEA.HI.SX32 R7, R0, R7, 0x19 ;  /* 0x0000000700077211 */ /* 0x000fca00078fcaff */
[----:B------:R-:W-:Y:S02]  /*00f0*/  IMAD R15, R7, -0xe0, R3 ;  /* 0xffffff20070f7824 */ /* 0x000fe400078e0203 */
[----:B------:R-:W1:Y:S02]  /*0100*/  LDC.64 R6, c[0x0][0x210] ;  /* 0x00008400ff067b82 */ /* 0x000e640000000a00 */
[----:B--2---:R-:W-:-:S06]  /*0110*/  IMAD.WIDE R4, R15, 0x4, R4 ;  /* 0x000000040f047825 */ /* 0x004fcc00078e0204 */
[----:B------:R-:W2:Y:S01]  /*0120*/  LDG.E.EL.64 R4, desc[UR4][R4.64] ;  /* 0x0000000404047981 */ /* 0x000ea2000c2e1b00 */
[----:B----4-:R-:W-:-:S04]  /*0130*/  IMAD.WIDE R8, R15, 0x4, R8 ;  /* 0x000000040f087825 */ /* 0x010fc800078e0208 */
[C---:B-----5:R-:W-:Y:S02]  /*0140*/  IMAD.WIDE R10, R15.reuse, 0x4, R10 ;  /* 0x000000040f0a7825 */ /* 0x060fe400078e020a */
[----:B------:R-:W3:Y:S02]  /*0150*/  LDG.E.EL.64 R8, desc[UR4][R8.64] ;  /* 0x0000000408087981 */ /* 0x000ee4000c2e1b00 */
[----:B0-----:R-:W-:Y:S02]  /*0160*/  IMAD.WIDE R12, R15, 0x4, R12 ;  /* 0x000000040f0c7825 */ /* 0x001fe400078e020c */
[----:B------:R-:W4:Y:S04]  /*0170*/  LDG.E.EL.64 R10, desc[UR4][R10.64] ;  /* 0x000000040a0a7981 */ /* 0x000f28000c2e1b00 */
[----:B------:R-:W4:Y:S01]  /*0180*/  LDG.E.EL.64 R12, desc[UR4][R12.64] ;  /* 0x000000040c0c7981 */ /* 0x000f22000c2e1b00 */
[----:B-1----:R-:W-:-:S06]  /*0190*/  IMAD.WIDE R6, R3, 0x4, R6 ;  /* 0x0000000403067825 */ /* 0x002fcc00078e0206 */
[----:B------:R-:W3:Y:S01]  /*01a0*/  LDG.E.64 R6, desc[UR4][R6.64] ;  /* 0x0000000406067981 */ /* 0x000ee2000c1e1b00 */
[----:B------:R-:W-:Y:S01]  /*01b0*/  MOV R17, 0x3e800000 ;  /* 0x3e80000000117802 */ /* 0x000fe20000000f00 */
[----:B--2---:R-:W-:Y:S01]  /*01c0*/  FADD R4, R4, 0.0010000000474974513054 ;  /* 0x3a83126f04047421 */ /* 0x004fe20000000000 */
[----:B------:R-:W-:-:S03]  /*01d0*/  FADD R5, R5, 0.0010000000474974513054 ;  /* 0x3a83126f05057421 */ /* 0x000fc60000000000 */
[----:B------:R-:W0:Y:S08]  /*01e0*/  MUFU.SQRT R0, R4 ;  /* 0x0000000400007308 */ /* 0x000e300000002000 */
[----:B------:R1:W2:Y:S01]  /*01f0*/  MUFU.SQRT R2, R5 ;  /* 0x0000000500027308 */ /* 0x0002a20000002000 */
[C---:B0-----:R-:W-:Y:S02]  /*0200*/  FSETP.GT.AND P0, PT, R0.reuse, 8.50705917302346158658e+37, PT ;  /* 0x7e8000000000780b */ /* 0x041fe40003f04000 */
[----:B------:R-:W-:Y:S01]  /*0210*/  FSETP.GEU.AND P2, PT, R0, 1.175494350822287508e-38, PT ;  /* 0x008000000000780b */ /* 0x000fe20003f4e000 */
[----:B-1----:R-:W0:Y:S01]  /*0220*/  LDC.64 R4, c[0x0][0x238] ;  /* 0x00008e00ff047b82 */ /* 0x002e220000000a00 */
[----:B--2---:R-:W-:-:S02]  /*0230*/  FSETP.GT.AND P1, PT, R2, 8.50705917302346158658e+37, PT ;  /* 0x7e8000000200780b */ /* 0x004fc40003f24000 */
[----:B------:R-:W-:-:S07]  /*0240*/  FSETP.GEU.AND P3, PT, R2, 1.175494350822287508e-38, PT ;  /* 0x008000000200780b */ /* 0x000fce0003f6e000 */
[----:B------:R-:W-:-:S04]  /*0250*/  @P0 FMUL R0, R0, 0.25 ;  /* 0x3e80000000000820 */ /* 0x000fc80000400000 */
[----:B------:R-:W-:Y:S01]  /*0260*/  @!P2 FMUL R0, R0, 16777216 ;  /* 0x4b8000000000a820 */ /* 0x000fe20000400000 */
[----:B------:R-:W-:-:S04]  /*0270*/  @P1 FMUL R2, R2, 0.25 ;  /* 0x3e80000002021820 */ /* 0x000fc80000400000 */
[----:B------:R-:W-:Y:S01]  /*0280*/  @!P3 FMUL R2, R2, 16777216 ;  /* 0x4b8000000202b820 */ /* 0x000fe20000400000 */
[----:B------:R-:W1:Y:S01]  /*0290*/  MUFU.RCP R0, R0 ;  /* 0x0000000000007308 */ /* 0x000e620000001000 */
[----:B------:R-:W-:-:S07]  /*02a0*/  FSEL R15, R17, 1, P0 ;  /* 0x3f800000110f7808 */ /* 0x000fce0000000000 */
[----:B------:R-:W2:Y:S01]  /*02b0*/  MUFU.RCP R2, R2 ;  /* 0x0000000200027308 */ /* 0x000ea20000001000 */
[----:B------:R-:W-:Y:S01]  /*02c0*/  FSEL R17, R17, 1, P1 ;  /* 0x3f80000011117808 */ /* 0x000fe20000800000 */
[----:B------:R-:W-:-:S04]  /*02d0*/  @!P2 FMUL R15, R15, 16777216 ;  /* 0x4b8000000f0fa820 */ /* 0x000fc80000400000 */
[----:B------:R-:W-:Y:S01]  /*02e0*/  @!P3 FMUL R17, R17, 16777216 ;  /* 0x4b8000001111b820 */ /* 0x000fe20000400000 */
[----:B-1----:R-:W-:Y:S01]  /*02f0*/  FMUL R15, R0, R15 ;  /* 0x0000000f000f7220 */ /* 0x002fe20000400000 */
[----:B---3--:R-:W-:Y:S01]  /*0300*/  FADD R7, R7, -R9 ;  /* 0x8000000907077221 */ /* 0x008fe20000000000 */
[----:B------:R-:W-:Y:S01]  /*0310*/  FADD R6, R6, -R8 ;  /* 0x8000000806067221 */ /* 0x000fe20000000000 */
[----:B--2---:R-:W-:-:S03]  /*0320*/  FMUL R0, R2, R17 ;  /* 0x0000001102007220 */ /* 0x004fc60000400000 */
[----:B------:R-:W-:Y:S01]  /*0330*/  FMUL R15, R6, R15 ;  /* 0x0000000f060f7220 */ /* 0x000fe20000400000 */
[----:B------:R-:W-:-:S03]  /*0340*/  FMUL R0, R7, R0 ;  /* 0x0000000007007220 */ /* 0x000fc60000400000 */
[----:B----4-:R-:W-:Y:S01]  /*0350*/  FFMA R10, R10, R15, R12 ;  /* 0x0000000f0a0a7223 */ /* 0x010fe2000000000c */
[----:B------:R-:W-:-:S04]  /*0360*/  FFMA R0, R11, R0, R13 ;  /* 0x000000000b007223 */ /* 0x000fc8000000000d */
[----:B------:R-:W-:Y:S02]  /*0370*/  FSETP.GEU.AND P0, PT, R10, RZ, PT ;  /* 0x000000ff0a00720b */ /* 0x000fe40003f0e000 */
[----:B------:R-:W-:Y:S01]  /*0380*/  FSETP.GEU.AND P1, PT, R0, RZ, PT ;  /* 0x000000ff0000720b */ /* 0x000fe20003f2e000 */
[----:B0-----:R-:W-:Y:S01]  /*0390*/  IMAD.WIDE R4, R3, 0x4, R4 ;  /* 0x0000000403047825 */ /* 0x001fe200078e0204 */
[----:B------:R-:W-:Y:S02]  /*03a0*/  FSEL R10, R10, RZ, P0 ;  /* 0x000000ff0a0a7208 */ /* 0x000fe40000000000 */
[----:B------:R-:W-:-:S05]  /*03b0*/  FSEL R11, R0, RZ, P1 ;  /* 0x000000ff000b7208 */ /* 0x000fca0000800000 */
[----:B------:R-:W-:Y:S01]  /*03c0*/  STG.E.64 desc[UR4][R4.64], R10 ;  /* 0x0000000a04007986 */ /* 0x000fe2000c101b04 */
[----:B------:R-:W-:Y:S05]  /*03d0*/  EXIT ;  /* 0x000000000000794d */ /* 0x000fea0003800000 */
.L_x_0:
[----:B------:R-:W-:-:S00]  /*03e0*/  BRA `(.L_x_0) ;  /* 0xfffffffc00fc7947 */ /* 0x000fc0000383ffff */
[----:B------:R-:W-:-:S00]  /*03f0*/  NOP ;  /* 0x0000000000007918 */ /* 0x000fc00000000000 */
        /* <DEDUP_REMOVED lines=8> */
.L_x_1:


//--------------------- .nv.global.init           --------------------------
	.section	.nv.global.init,"aw",@progbits
.nv.global.init:
	.type		_$_str,@object
	.size		_$_str,(_$_str_$_2 - _$_str)
_$_str:
        /*0000*/ 	.byte	0x5f, 0x5f, 0x43, 0x55, 0x44, 0x41, 0x5f, 0x46, 0x54, 0x5a, 0x00
	.type		_$_str_$_2,@object
	.size		_$_str_$_2,(.L_1 - _$_str_$_2)
_$_str_$_2:
        /*000b*/ 	.byte	0x5f, 0x5f, 0x43, 0x55, 0x44, 0x41, 0x5f, 0x50, 0x52, 0x45, 0x43, 0x5f, 0x53, 0x51, 0x52, 0x54
        /*001b*/ 	.byte	0x00
.L_1:


//--------------------- .nv.constant0.triton_poi_fused__native_batch_norm_legit_no_training_relu_6 --------------------------
	.section	.nv.constant0.triton_poi_fused__native_batch_norm_legit_no_training_relu_6,"a",@progbits
	.sectionflags	@""
	.align	4
.nv.constant0.triton_poi_fused__native_batch_norm_legit_no_training_relu_6:
	.zero		580
